	.headerflags	@"EF_CUDA_TEXMODE_UNIFIED EF_CUDA_64BIT_ADDRESS EF_CUDA_ACCELERATORS EF_CUDA_SM90 EF_CUDA_VIRTUAL_SM(EF_CUDA_SM90)"
	.elftype	@"ET_EXEC"


//--------------------- .nv.info                  --------------------------
	.section	.nv.info,"",@"SHT_CUDA_INFO"
	.align	4


	//----- nvinfo : EIATTR_REGCOUNT
	.align		4
        /*0000*/ 	.byte	0x04, 0x2f
        /*0002*/ 	.short	(.L_1 - .L_0)
	.align		4
.L_0:
        /*0004*/ 	.word	index@(triton_poi_fused_relu_threshold_backward_1)
        /*0008*/ 	.word	0x0000000e


	//----- nvinfo : EIATTR_MIN_STACK_SIZE
	.align		4
.L_1:
        /*000c*/ 	.byte	0x04, 0x12
        /*000e*/ 	.short	(.L_3 - .L_2)
	.align		4
.L_2:
        /*0010*/ 	.word	index@(triton_poi_fused_relu_threshold_backward_1)
        /*0014*/ 	.word	0x00000000


	//----- nvinfo : EIATTR_FRAME_SIZE
	.align		4
.L_3:
        /*0018*/ 	.byte	0x04, 0x11
        /*001a*/ 	.short	(.L_5 - .L_4)
	.align		4
.L_4:
        /*001c*/ 	.word	index@(triton_poi_fused_relu_threshold_backward_1)
        /*0020*/ 	.word	0x00000000


	//----- nvinfo : EIATTR_MIN_STACK_SIZE
	.align		4
.L_5:
        /*0024*/ 	.byte	0x04, 0x12
        /*0026*/ 	.short	(.L_7 - .L_6)
	.align		4
.L_6:
        /*0028*/ 	.word	index@(triton_poi_fused_relu_threshold_backward_1)
        /*002c*/ 	.word	0x00000000
.L_7:


//--------------------- .nv.info.triton_poi_fused_relu_threshold_backward_1 --------------------------
	.section	.nv.info.triton_poi_fused_relu_threshold_backward_1,"",@"SHT_CUDA_INFO"
	.sectionflags	@""
	.align	4


	//----- nvinfo : EIATTR_CUDA_API_VERSION
	.align		4
        /*0000*/ 	.byte	0x04, 0x37
        /*0002*/ 	.short	(.L_9 - .L_8)
.L_8:
        /*0004*/ 	.word	0x0000007c


	//----- nvinfo : EIATTR_KPARAM_INFO
	.align		4
.L_9:
        /*0008*/ 	.byte	0x04, 0x17
        /*000a*/ 	.short	(.L_11 - .L_10)
.L_10:
        /*000c*/ 	.word	0x00000000
        /*0010*/ 	.short	0x0003
        /*0012*/ 	.short	0x0018
        /*0014*/ 	.byte	0x00, 0xf0, 0x11, 0x00


	//----- nvinfo : EIATTR_KPARAM_INFO
	.align		4
.L_11:
        /*0018*/ 	.byte	0x04, 0x17
        /*001a*/ 	.short	(.L_13 - .L_12)
.L_12:
        /*001c*/ 	.word	0x00000000
        /*0020*/ 	.short	0x0002
        /*0022*/ 	.short	0x0010
        /*0024*/ 	.byte	0x00, 0xf4, 0x21, 0x00


	//----- nvinfo : EIATTR_KPARAM_INFO
	.align		4
.L_13:
        /*0028*/ 	.byte	0x04, 0x17
        /*002a*/ 	.short	(.L_15 - .L_14)
.L_14:
        /*002c*/ 	.word	0x00000000
        /*0030*/ 	.short	0x0001
        /*0032*/ 	.short	0x0008
        /*0034*/ 	.byte	0x00, 0xf4, 0x21, 0x00


	//----- nvinfo : EIATTR_KPARAM_INFO
	.align		4
.L_15:
        /*0038*/ 	.byte	0x04, 0x17
        /*003a*/ 	.short	(.L_17 - .L_16)
.L_16:
        /*003c*/ 	.word	0x00000000
        /*0040*/ 	.short	0x0000
        /*0042*/ 	.short	0x0000
        /*0044*/ 	.byte	0x00, 0xf4, 0x21, 0x00


	//----- nvinfo : EIATTR_SPARSE_MMA_MASK
	.align		4
.L_17:
        /*0048*/ 	.byte	0x03, 0x50
        /*004a*/ 	.short	0x0000


	//----- nvinfo : EIATTR_MAXREG_COUNT
	.align		4
        /*004c*/ 	.byte	0x03, 0x1b
        /*004e*/ 	.short	0x00ff


	//----- nvinfo : EIATTR_EXIT_INSTR_OFFSETS
	.align		4
        /*0050*/ 	.byte	0x04, 0x1c
        /*0052*/ 	.short	(.L_19 - .L_18)


	//   ....[0]....
.L_18:
        /*0054*/ 	.word	0x00000240


	//   ....[1]....
        /*0058*/ 	.word	0x00000260


	//----- nvinfo : EIATTR_REQNTID
	.align		4
.L_19:
        /*005c*/ 	.byte	0x04, 0x10
        /*005e*/ 	.short	(.L_21 - .L_20)
.L_20:
        /*0060*/ 	.word	0x00000080
        /*0064*/ 	.word	0x00000001
        /*0068*/ 	.word	0x00000001


	//----- nvinfo : EIATTR_CBANK_PARAM_SIZE
	.align		4
.L_21:
        /*006c*/ 	.byte	0x03, 0x19
        /*006e*/ 	.short	0x001c


	//----- nvinfo : EIATTR_PARAM_CBANK
	.align		4
        /*0070*/ 	.byte	0x04, 0x0a
        /*0072*/ 	.short	(.L_23 - .L_22)
	.align		4
.L_22:
        /*0074*/ 	.word	index@(.nv.constant0.triton_poi_fused_relu_threshold_backward_1)
        /*0078*/ 	.short	0x0210
        /*007a*/ 	.short	0x001c


	//----- nvinfo : EIATTR_SW_WAR
	.align		4
.L_23:
        /*007c*/ 	.byte	0x04, 0x36
        /*007e*/ 	.short	(.L_25 - .L_24)
.L_24:
        /*0080*/ 	.word	0x00000008
.L_25:


//--------------------- .nv.callgraph             --------------------------
	.section	.nv.callgraph,"",@"SHT_CUDA_CALLGRAPH"
	.align	4
	.sectionentsize	8
	.align		4
        /*0000*/ 	.word	0x00000000
	.align		4
        /*0004*/ 	.word	0xffffffff
	.align		4
        /*0008*/ 	.word	0x00000000
	.align		4
        /*000c*/ 	.word	0xfffffffe
	.align		4
        /*0010*/ 	.word	0x00000000
	.align		4
        /*0014*/ 	.word	0xfffffffd
	.align		4
        /*0018*/ 	.word	0x00000000
	.align		4
        /*001c*/ 	.word	0xfffffffc


//--------------------- .text.triton_poi_fused_relu_threshold_backward_1 --------------------------
	.section	.text.triton_poi_fused_relu_threshold_backward_1,"ax",@progbits
	.align	128
        .global         triton_poi_fused_relu_threshold_backward_1
        .type           triton_poi_fused_relu_threshold_backward_1,@function
        .size           triton_poi_fused_relu_threshold_backward_1,(.L_x_1 - triton_poi_fused_relu_threshold_backward_1)
        .other          triton_poi_fused_relu_threshold_backward_1,@"STO_CUDA_ENTRY STV_DEFAULT"
triton_poi_fused_relu_threshold_backward_1:
.text.triton_poi_fused_relu_threshold_backward_1:
[----:B------:R-:W0:Y:S02]  /*0000*/  LDC R1, c[0x0][0x28] ;  /* 0x00000a00ff017b82 */ /* 0x000e240000000800 */
[----:B------:R-:W1:Y:S01]  /*0010*/  S2R R0, SR_TID.X ;  /* 0x0000000000007919 */ /* 0x000e620000002100 */
[----:B------:R-:W2:Y:S01]  /*0020*/  LDC.64 R4, c[0x0][0x218] ;  /* 0x00008600ff047b82 */ /* 0x000ea20000000a00 */
[----:B------:R-:W-:Y:S01]  /*0030*/  IMAD.MOV.U32 R11, RZ, RZ, RZ ;  /* 0x000000ffff0b7224 */ /* 0x000fe200078e00ff */
[----:B------:R-:W-:Y:S01]  /*0040*/  ULDC.64 UR4, c[0x0][0x208] ;  /* 0x0000820000047ab9 */ /* 0x000fe20000000a00 */
[----:B------:R-:W3:Y:S01]  /*0050*/  S2R R7, SR_CTAID.X ;  /* 0x0000000000077919 */ /* 0x000ee20000002500 */
[----:B------:R-:W-:-:S04]  /*0060*/  ULDC.64 UR6, c[0x0][0x220] ;  /* 0x0000880000067ab9 */ /* 0x000fc80000000a00 */
[----:B------:R-:W4:Y:S01]  /*0070*/  LDC.64 R2, c[0x0][0x210] ;  /* 0x00008400ff027b82 */ /* 0x000f220000000a00 */
[----:B-1----:R-:W-:-:S05]  /*0080*/  IMAD.SHL.U32 R0, R0, 0x2, RZ ;  /* 0x0000000200007824 */ /* 0x002fca00078e00ff */
[----:B------:R-:W-:-:S05]  /*0090*/  LOP3.LUT R0, R0, 0xfe, RZ, 0xc0, !PT ;  /* 0x000000fe00007812 */ /* 0x000fca00078ec0ff */
[----:B---3--:R-:W-:-:S04]  /*00a0*/  IMAD R7, R7, 0x100, R0 ;  /* 0x0000010007077824 */ /* 0x008fc800078e0200 */
[C---:B------:R-:W-:Y:S01]  /*00b0*/  IMAD.HI R0, R7.reuse, 0x51eb851f, RZ ;  /* 0x51eb851f07007827 */ /* 0x040fe200078e02ff */
[----:B------:R-:W-:-:S03]  /*00c0*/  ISETP.GE.AND P0, PT, R7, 0x3200, PT ;  /* 0x000032000700780c */ /* 0x000fc60003f06270 */
[----:B----4-:R-:W-:Y:S01]  /*00d0*/  IMAD.WIDE R2, R7, 0x4, R2 ;  /* 0x0000000407027825 */ /* 0x010fe200078e0202 */
[----:B------:R-:W-:-:S04]  /*00e0*/  SHF.R.U32.HI R9, RZ, 0x1f, R0 ;  /* 0x0000001fff097819 */ /* 0x000fc80000011600 */
[----:B------:R-:W-:Y:S01]  /*00f0*/  LEA.HI.SX32 R9, R0, R9, 0x19 ;  /* 0x0000000900097211 */ /* 0x000fe200078fcaff */
[----:B------:R-:W-:-:S04]  /*0100*/  IMAD.MOV.U32 R0, RZ, RZ, RZ ;  /* 0x000000ffff007224 */ /* 0x000fc800078e00ff */
[----:B--2---:R-:W-:Y:S01]  /*0110*/  IMAD.WIDE R4, R9, 0x4, R4 ;  /* 0x0000000409047825 */ /* 0x004fe200078e0204 */
[----:B------:R-:W-:-:S04]  /*0120*/  CS2R R8, SRZ ;  /* 0x0000000000087805 */ /* 0x000fc8000001ff00 */
[----:B------:R-:W2:Y:S04]  /*0130*/  @!P0 LDG.E.EL R11, desc[UR4][R4.64] ;  /* 0x00000004040b8981 */ /* 0x000ea8000c2e1900 */
[----:B------:R-:W2:Y:S04]  /*0140*/  @!P0 LDG.E.64 R8, desc[UR4][R2.64] ;  /* 0x0000000402088981 */ /* 0x000ea8000c1e1b00 */
[----:B------:R-:W3:Y:S01]  /*0150*/  @!P0 LDG.E.EL R0, desc[UR4][R4.64] ;  /* 0x0000000404008981 */ /* 0x000ee2000c2e1900 */
[----:B--2---:R-:W-:Y:S01]  /*0160*/  FSETP.GEU.AND P2, PT, R8, -R11, PT ;  /* 0x8000000b0800720b */ /* 0x004fe20003f4e000 */
[----:B------:R-:W-:Y:S01]  /*0170*/  FADD R8, R11, R8 ;  /* 0x000000080b087221 */ /* 0x000fe20000000000 */
[----:B---3--:R-:W-:Y:S01]  /*0180*/  FADD R6, R0, R9 ;  /* 0x0000000900067221 */ /* 0x008fe20000000000 */
[----:B------:R-:W-:-:S03]  /*0190*/  FSETP.GEU.AND P1, PT, R9, -R0, PT ;  /* 0x800000000900720b */ /* 0x000fc60003f2e000 */
[----:B------:R-:W-:Y:S02]  /*01a0*/  FSEL R8, R8, RZ, P2 ;  /* 0x000000ff08087208 */ /* 0x000fe40001000000 */
[----:B------:R-:W-:Y:S02]  /*01b0*/  FSEL R9, R6, RZ, P1 ;  /* 0x000000ff06097208 */ /* 0x000fe40000800000 */
[----:B------:R-:W-:Y:S02]  /*01c0*/  FSETP.GTU.AND P3, PT, R8, RZ, PT ;  /* 0x000000ff0800720b */ /* 0x000fe40003f6c000 */
[----:B------:R-:W-:Y:S02]  /*01d0*/  FSETP.GTU.AND P2, PT, R9, RZ, PT ;  /* 0x000000ff0900720b */ /* 0x000fe40003f4c000 */
[----:B------:R-:W-:Y:S02]  /*01e0*/  IADD3 R6, P1, R7, UR6, RZ ;  /* 0x0000000607067c10 */ /* 0x000fe4000ff3e0ff */
[----:B------:R-:W-:-:S02]  /*01f0*/  SEL R0, RZ, 0x1, P3 ;  /* 0x00000001ff007807 */ /* 0x000fc40001800000 */
[----:B------:R-:W-:Y:S01]  /*0200*/  SEL R5, RZ, 0x100, P2 ;  /* 0x00000100ff057807 */ /* 0x000fe20001000000 */
[----:B------:R1:W-:Y:S01]  /*0210*/  @!P0 STG.E.64 desc[UR4][R2.64], R8 ;  /* 0x0000000802008986 */ /* 0x0003e2000c101b04 */
[----:B------:R-:W-:-:S03]  /*0220*/  LEA.HI.X.SX32 R7, R7, UR7, 0x1, P1 ;  /* 0x0000000707077c11 */ /* 0x000fc600088f0eff */
[----:B------:R-:W-:Y:S01]  /*0230*/  IMAD.IADD R5, R0, 0x1, R5 ;  /* 0x0000000100057824 */ /* 0x000fe200078e0205 */
[----:B------:R-:W-:Y:S06]  /*0240*/  @P0 EXIT ;  /* 0x000000000000094d */ /* 0x000fec0003800000 */
[----:B------:R-:W-:Y:S01]  /*0250*/  STG.E.U16 desc[UR4][R6.64], R5 ;  /* 0x0000000506007986 */ /* 0x000fe2000c101504 */
[----:B------:R-:W-:Y:S05]  /*0260*/  EXIT ;  /* 0x000000000000794d */ /* 0x000fea0003800000 */
.L_x_0:
[----:B------:R-:W-:-:S00]  /*0270*/  BRA `(.L_x_0) ;  /* 0xfffffffc00fc7947 */ /* 0x000fc0000383ffff */
[----:B------:R-:W-:-:S00]  /*0280*/  NOP ;  /* 0x0000000000007918 */ /* 0x000fc00000000000 */
[----:B------:R-:W-:-:S00]  /*0290*/  NOP ;  /* 0x0000000000007918 */ /* 0x000fc00000000000 */
[----:B------:R-:W-:-:S00]  /*02a0*/  NOP ;  /* 0x0000000000007918 */ /* 0x000fc00000000000 */
[----:B------:R-:W-:-:S00]  /*02b0*/  NOP ;  /* 0x0000000000007918 */ /* 0x000fc00000000000 */
[----:B------:R-:W-:-:S00]  /*02c0*/  NOP ;  /* 0x0000000000007918 */ /* 0x000fc00000000000 */
[----:B------:R-:W-:-:S00]  /*02d0*/  NOP ;  /* 0x0000000000007918 */ /* 0x000fc00000000000 */
[----:B------:R-:W-:-:S00]  /*02e0*/  NOP ;  /* 0x0000000000007918 */ /* 0x000fc00000000000 */
[----:B------:R-:W-:-:S00]  /*02f0*/  NOP ;  /* 0x0000000000007918 */ /* 0x000fc00000000000 */
.L_x_1:


//--------------------- .nv.constant0.triton_poi_fused_relu_threshold_backward_1 --------------------------
	.section	.nv.constant0.triton_poi_fused_relu_threshold_backward_1,"a",@progbits
	.sectionflags	@""
	.align	4
.nv.constant0.triton_poi_fused_relu_threshold_backward_1:
	.zero		556
